//
// Generated by NVIDIA NVVM Compiler
//
// Compiler Build ID: CL-36424714
// Cuda compilation tools, release 13.0, V13.0.88
// Based on NVVM 20.0.0
//

.version 9.0
.target sm_100
.address_size 64

	// .globl	_Z4gemmPfS_S_iii
// _ZZ4gemmPfS_S_iiiE2S1 has been demoted
// _ZZ4gemmPfS_S_iiiE2S2 has been demoted

.visible .entry _Z4gemmPfS_S_iii(
	.param .u64 .ptr .align 1 _Z4gemmPfS_S_iii_param_0,
	.param .u64 .ptr .align 1 _Z4gemmPfS_S_iii_param_1,
	.param .u64 .ptr .align 1 _Z4gemmPfS_S_iii_param_2,
	.param .u32 _Z4gemmPfS_S_iii_param_3,
	.param .u32 _Z4gemmPfS_S_iii_param_4,
	.param .u32 _Z4gemmPfS_S_iii_param_5
)
{
	.reg .pred 	%p<76>;
	.reg .b32 	%r<121>;
	.reg .b32 	%f<144>;
	.reg .b64 	%rd<55>;
	// demoted variable
	.shared .align 4 .b8 _ZZ4gemmPfS_S_iiiE2S1[4096];
	// demoted variable
	.shared .align 4 .b8 _ZZ4gemmPfS_S_iiiE2S2[4096];
	ld.param.u64 	%rd4, [_Z4gemmPfS_S_iii_param_0];
	ld.param.u64 	%rd5, [_Z4gemmPfS_S_iii_param_1];
	ld.param.u64 	%rd6, [_Z4gemmPfS_S_iii_param_2];
	ld.param.u32 	%r42, [_Z4gemmPfS_S_iii_param_3];
	ld.param.u32 	%r43, [_Z4gemmPfS_S_iii_param_4];
	ld.param.u32 	%r44, [_Z4gemmPfS_S_iii_param_5];
	cvta.to.global.u64 	%rd1, %rd5;
	cvta.to.global.u64 	%rd2, %rd4;
	cvta.to.global.u64 	%rd3, %rd6;
	mov.u32 	%r1, %tid.x;
	mov.u32 	%r2, %tid.y;
	mov.u32 	%r45, %ctaid.x;
	shl.b32 	%r46, %r45, 5;
	add.s32 	%r3, %r46, %r1;
	mov.u32 	%r47, %ctaid.y;
	shl.b32 	%r48, %r47, 5;
	add.s32 	%r4, %r48, %r2;
	cvt.rn.f32.s32 	%f38, %r44;
	mul.f32 	%f39, %f38, 0f3D000000;
	cvt.rpi.f32.f32 	%f40, %f39;
	cvt.rzi.s32.f32 	%r5, %f40;
	setp.lt.s32 	%p1, %r5, 1;
	mov.f32 	%f118, 0f00000000;
	mov.f32 	%f119, %f118;
	mov.f32 	%f120, %f118;
	mov.f32 	%f121, %f118;
	mov.f32 	%f122, %f118;
	mov.f32 	%f123, %f118;
	mov.f32 	%f124, %f118;
	mov.f32 	%f125, %f118;
	@%p1 bra 	$L__BB0_51;
	shl.b32 	%r50, %r1, 2;
	mov.u32 	%r51, _ZZ4gemmPfS_S_iiiE2S1;
	add.s32 	%r52, %r51, %r50;
	mov.u32 	%r53, _ZZ4gemmPfS_S_iiiE2S2;
	add.s32 	%r54, %r53, %r50;
	shl.b32 	%r55, %r2, 7;
	add.s32 	%r6, %r52, %r55;
	add.s32 	%r7, %r54, %r55;
	mul.lo.s32 	%r8, %r4, %r44;
	shl.b32 	%r56, %r44, 2;
	add.s32 	%r9, %r8, %r56;
	shl.b32 	%r57, %r44, 3;
	add.s32 	%r10, %r57, %r8;
	add.s32 	%r11, %r10, %r56;
	shl.b32 	%r58, %r44, 4;
	add.s32 	%r12, %r58, %r8;
	add.s32 	%r13, %r12, %r56;
	add.s32 	%r14, %r57, %r12;
	add.s32 	%r15, %r14, %r56;
	add.s32 	%r16, %r52, 256;
	mov.b32 	%r117, 0;
	mov.f32 	%f118, 0f00000000;
	add.s32 	%r66, %r4, 4;
	add.s32 	%r72, %r4, 8;
	add.s32 	%r78, %r4, 12;
	add.s32 	%r84, %r4, 16;
	add.s32 	%r90, %r4, 20;
	add.s32 	%r96, %r4, 24;
	add.s32 	%r102, %r4, 28;
$L__BB0_2:
	setp.lt.s32 	%p2, %r3, %r42;
	shl.b32 	%r59, %r117, 5;
	add.s32 	%r18, %r59, %r1;
	add.s32 	%r19, %r59, %r2;
	setp.lt.s32 	%p3, %r19, %r44;
	and.pred  	%p4, %p2, %p3;
	mov.f32 	%f134, 0f00000000;
	@%p4 bra 	$L__BB0_3;
	bra.uni 	$L__BB0_4;
$L__BB0_3:
	mad.lo.s32 	%r60, %r19, %r42, %r3;
	mul.wide.s32 	%rd7, %r60, 4;
	add.s64 	%rd8, %rd2, %rd7;
	ld.global.f32 	%f134, [%rd8];
$L__BB0_4:
	setp.ge.s32 	%p5, %r18, %r44;
	setp.ge.s32 	%p6, %r4, %r43;
	st.shared.f32 	[%r6], %f134;
	mov.f32 	%f135, 0f00000000;
	or.pred  	%p7, %p5, %p6;
	@%p7 bra 	$L__BB0_6;
	add.s32 	%r62, %r8, %r18;
	mul.wide.s32 	%rd9, %r62, 4;
	add.s64 	%rd10, %rd1, %rd9;
	ld.global.f32 	%f135, [%rd10];
$L__BB0_6:
	st.shared.f32 	[%r7], %f135;
	add.s32 	%r20, %r19, 4;
	setp.lt.s32 	%p9, %r20, %r44;
	and.pred  	%p10, %p2, %p9;
	@%p10 bra 	$L__BB0_8;
	mov.b32 	%r63, 0;
	st.shared.u32 	[%r6+512], %r63;
	bra.uni 	$L__BB0_9;
$L__BB0_8:
	mad.lo.s32 	%r64, %r20, %r42, %r3;
	mul.wide.s32 	%rd11, %r64, 4;
	add.s64 	%rd12, %rd2, %rd11;
	ld.global.f32 	%f44, [%rd12];
	st.shared.f32 	[%r6+512], %f44;
$L__BB0_9:
	setp.lt.s32 	%p11, %r18, %r44;
	setp.lt.s32 	%p12, %r66, %r43;
	and.pred  	%p13, %p11, %p12;
	@%p13 bra 	$L__BB0_11;
	mov.b32 	%r67, 0;
	st.shared.u32 	[%r7+512], %r67;
	bra.uni 	$L__BB0_12;
$L__BB0_11:
	add.s32 	%r68, %r9, %r18;
	mul.wide.s32 	%rd13, %r68, 4;
	add.s64 	%rd14, %rd1, %rd13;
	ld.global.f32 	%f45, [%rd14];
	st.shared.f32 	[%r7+512], %f45;
$L__BB0_12:
	add.s32 	%r21, %r19, 8;
	setp.lt.s32 	%p15, %r21, %r44;
	and.pred  	%p16, %p2, %p15;
	@%p16 bra 	$L__BB0_14;
	mov.b32 	%r69, 0;
	st.shared.u32 	[%r6+1024], %r69;
	bra.uni 	$L__BB0_15;
$L__BB0_14:
	mad.lo.s32 	%r70, %r21, %r42, %r3;
	mul.wide.s32 	%rd15, %r70, 4;
	add.s64 	%rd16, %rd2, %rd15;
	ld.global.f32 	%f46, [%rd16];
	st.shared.f32 	[%r6+1024], %f46;
$L__BB0_15:
	setp.lt.s32 	%p18, %r72, %r43;
	and.pred  	%p19, %p11, %p18;
	@%p19 bra 	$L__BB0_17;
	mov.b32 	%r73, 0;
	st.shared.u32 	[%r7+1024], %r73;
	bra.uni 	$L__BB0_18;
$L__BB0_17:
	add.s32 	%r74, %r10, %r18;
	mul.wide.s32 	%rd17, %r74, 4;
	add.s64 	%rd18, %rd1, %rd17;
	ld.global.f32 	%f47, [%rd18];
	st.shared.f32 	[%r7+1024], %f47;
$L__BB0_18:
	add.s32 	%r22, %r19, 12;
	setp.lt.s32 	%p21, %r22, %r44;
	and.pred  	%p22, %p2, %p21;
	@%p22 bra 	$L__BB0_20;
	mov.b32 	%r75, 0;
	st.shared.u32 	[%r6+1536], %r75;
	bra.uni 	$L__BB0_21;
$L__BB0_20:
	mad.lo.s32 	%r76, %r22, %r42, %r3;
	mul.wide.s32 	%rd19, %r76, 4;
	add.s64 	%rd20, %rd2, %rd19;
	ld.global.f32 	%f48, [%rd20];
	st.shared.f32 	[%r6+1536], %f48;
$L__BB0_21:
	setp.lt.s32 	%p24, %r78, %r43;
	and.pred  	%p25, %p11, %p24;
	@%p25 bra 	$L__BB0_23;
	mov.b32 	%r79, 0;
	st.shared.u32 	[%r7+1536], %r79;
	bra.uni 	$L__BB0_24;
$L__BB0_23:
	add.s32 	%r80, %r11, %r18;
	mul.wide.s32 	%rd21, %r80, 4;
	add.s64 	%rd22, %rd1, %rd21;
	ld.global.f32 	%f49, [%rd22];
	st.shared.f32 	[%r7+1536], %f49;
$L__BB0_24:
	add.s32 	%r23, %r19, 16;
	setp.lt.s32 	%p27, %r23, %r44;
	and.pred  	%p28, %p2, %p27;
	@%p28 bra 	$L__BB0_26;
	mov.b32 	%r81, 0;
	st.shared.u32 	[%r6+2048], %r81;
	bra.uni 	$L__BB0_27;
$L__BB0_26:
	mad.lo.s32 	%r82, %r23, %r42, %r3;
	mul.wide.s32 	%rd23, %r82, 4;
	add.s64 	%rd24, %rd2, %rd23;
	ld.global.f32 	%f50, [%rd24];
	st.shared.f32 	[%r6+2048], %f50;
$L__BB0_27:
	setp.lt.s32 	%p30, %r84, %r43;
	and.pred  	%p31, %p11, %p30;
	@%p31 bra 	$L__BB0_29;
	mov.b32 	%r85, 0;
	st.shared.u32 	[%r7+2048], %r85;
	bra.uni 	$L__BB0_30;
$L__BB0_29:
	add.s32 	%r86, %r12, %r18;
	mul.wide.s32 	%rd25, %r86, 4;
	add.s64 	%rd26, %rd1, %rd25;
	ld.global.f32 	%f51, [%rd26];
	st.shared.f32 	[%r7+2048], %f51;
$L__BB0_30:
	add.s32 	%r24, %r19, 20;
	setp.lt.s32 	%p33, %r24, %r44;
	and.pred  	%p34, %p2, %p33;
	@%p34 bra 	$L__BB0_32;
	mov.b32 	%r87, 0;
	st.shared.u32 	[%r6+2560], %r87;
	bra.uni 	$L__BB0_33;
$L__BB0_32:
	mad.lo.s32 	%r88, %r24, %r42, %r3;
	mul.wide.s32 	%rd27, %r88, 4;
	add.s64 	%rd28, %rd2, %rd27;
	ld.global.f32 	%f52, [%rd28];
	st.shared.f32 	[%r6+2560], %f52;
$L__BB0_33:
	setp.lt.s32 	%p36, %r90, %r43;
	and.pred  	%p37, %p11, %p36;
	@%p37 bra 	$L__BB0_35;
	mov.b32 	%r91, 0;
	st.shared.u32 	[%r7+2560], %r91;
	bra.uni 	$L__BB0_36;
$L__BB0_35:
	add.s32 	%r92, %r13, %r18;
	mul.wide.s32 	%rd29, %r92, 4;
	add.s64 	%rd30, %rd1, %rd29;
	ld.global.f32 	%f53, [%rd30];
	st.shared.f32 	[%r7+2560], %f53;
$L__BB0_36:
	add.s32 	%r25, %r19, 24;
	setp.lt.s32 	%p39, %r25, %r44;
	and.pred  	%p40, %p2, %p39;
	@%p40 bra 	$L__BB0_38;
	mov.b32 	%r93, 0;
	st.shared.u32 	[%r6+3072], %r93;
	bra.uni 	$L__BB0_39;
$L__BB0_38:
	mad.lo.s32 	%r94, %r25, %r42, %r3;
	mul.wide.s32 	%rd31, %r94, 4;
	add.s64 	%rd32, %rd2, %rd31;
	ld.global.f32 	%f54, [%rd32];
	st.shared.f32 	[%r6+3072], %f54;
$L__BB0_39:
	setp.lt.s32 	%p42, %r96, %r43;
	and.pred  	%p43, %p11, %p42;
	@%p43 bra 	$L__BB0_41;
	mov.b32 	%r97, 0;
	st.shared.u32 	[%r7+3072], %r97;
	bra.uni 	$L__BB0_42;
$L__BB0_41:
	add.s32 	%r98, %r14, %r18;
	mul.wide.s32 	%rd33, %r98, 4;
	add.s64 	%rd34, %rd1, %rd33;
	ld.global.f32 	%f55, [%rd34];
	st.shared.f32 	[%r7+3072], %f55;
$L__BB0_42:
	add.s32 	%r26, %r19, 28;
	setp.lt.s32 	%p45, %r26, %r44;
	and.pred  	%p46, %p2, %p45;
	@%p46 bra 	$L__BB0_44;
	mov.b32 	%r99, 0;
	st.shared.u32 	[%r6+3584], %r99;
	bra.uni 	$L__BB0_45;
$L__BB0_44:
	mad.lo.s32 	%r100, %r26, %r42, %r3;
	mul.wide.s32 	%rd35, %r100, 4;
	add.s64 	%rd36, %rd2, %rd35;
	ld.global.f32 	%f56, [%rd36];
	st.shared.f32 	[%r6+3584], %f56;
$L__BB0_45:
	setp.lt.s32 	%p48, %r102, %r43;
	and.pred  	%p49, %p11, %p48;
	@%p49 bra 	$L__BB0_47;
	mov.b32 	%r103, 0;
	st.shared.u32 	[%r7+3584], %r103;
	bra.uni 	$L__BB0_48;
$L__BB0_47:
	add.s32 	%r104, %r15, %r18;
	mul.wide.s32 	%rd37, %r104, 4;
	add.s64 	%rd38, %rd1, %rd37;
	ld.global.f32 	%f57, [%rd38];
	st.shared.f32 	[%r7+3584], %f57;
$L__BB0_48:
	shl.b32 	%r106, %r2, 7;
	mov.u32 	%r107, _ZZ4gemmPfS_S_iiiE2S2;
	add.s32 	%r108, %r106, %r107;
	add.s32 	%r119, %r108, 2048;
	bar.sync 	0;
	mov.b32 	%r120, 2048;
	mov.u32 	%r118, %r16;
$L__BB0_49:
	ld.shared.f32 	%f58, [%r118+-256];
	ld.shared.f32 	%f59, [%r119+-2048];
	fma.rn.f32 	%f60, %f58, %f59, %f125;
	ld.shared.f32 	%f61, [%r119+-1536];
	fma.rn.f32 	%f62, %f58, %f61, %f124;
	ld.shared.f32 	%f63, [%r119+-1024];
	fma.rn.f32 	%f64, %f58, %f63, %f123;
	ld.shared.f32 	%f65, [%r119+-512];
	fma.rn.f32 	%f66, %f58, %f65, %f122;
	ld.shared.f32 	%f67, [%r119];
	fma.rn.f32 	%f68, %f58, %f67, %f121;
	ld.shared.f32 	%f69, [%r119+512];
	fma.rn.f32 	%f70, %f58, %f69, %f120;
	ld.shared.f32 	%f71, [%r119+1024];
	fma.rn.f32 	%f72, %f58, %f71, %f119;
	ld.shared.f32 	%f73, [%r119+1536];
	fma.rn.f32 	%f74, %f58, %f73, %f118;
	ld.shared.f32 	%f75, [%r118+-128];
	ld.shared.f32 	%f76, [%r119+-2044];
	fma.rn.f32 	%f77, %f75, %f76, %f60;
	ld.shared.f32 	%f78, [%r119+-1532];
	fma.rn.f32 	%f79, %f75, %f78, %f62;
	ld.shared.f32 	%f80, [%r119+-1020];
	fma.rn.f32 	%f81, %f75, %f80, %f64;
	ld.shared.f32 	%f82, [%r119+-508];
	fma.rn.f32 	%f83, %f75, %f82, %f66;
	ld.shared.f32 	%f84, [%r119+4];
	fma.rn.f32 	%f85, %f75, %f84, %f68;
	ld.shared.f32 	%f86, [%r119+516];
	fma.rn.f32 	%f87, %f75, %f86, %f70;
	ld.shared.f32 	%f88, [%r119+1028];
	fma.rn.f32 	%f89, %f75, %f88, %f72;
	ld.shared.f32 	%f90, [%r119+1540];
	fma.rn.f32 	%f91, %f75, %f90, %f74;
	ld.shared.f32 	%f92, [%r118];
	ld.shared.f32 	%f93, [%r119+-2040];
	fma.rn.f32 	%f94, %f92, %f93, %f77;
	ld.shared.f32 	%f95, [%r119+-1528];
	fma.rn.f32 	%f96, %f92, %f95, %f79;
	ld.shared.f32 	%f97, [%r119+-1016];
	fma.rn.f32 	%f98, %f92, %f97, %f81;
	ld.shared.f32 	%f99, [%r119+-504];
	fma.rn.f32 	%f100, %f92, %f99, %f83;
	ld.shared.f32 	%f101, [%r119+8];
	fma.rn.f32 	%f102, %f92, %f101, %f85;
	ld.shared.f32 	%f103, [%r119+520];
	fma.rn.f32 	%f104, %f92, %f103, %f87;
	ld.shared.f32 	%f105, [%r119+1032];
	fma.rn.f32 	%f106, %f92, %f105, %f89;
	ld.shared.f32 	%f107, [%r119+1544];
	fma.rn.f32 	%f108, %f92, %f107, %f91;
	ld.shared.f32 	%f109, [%r118+128];
	ld.shared.f32 	%f110, [%r119+-2036];
	fma.rn.f32 	%f125, %f109, %f110, %f94;
	ld.shared.f32 	%f111, [%r119+-1524];
	fma.rn.f32 	%f124, %f109, %f111, %f96;
	ld.shared.f32 	%f112, [%r119+-1012];
	fma.rn.f32 	%f123, %f109, %f112, %f98;
	ld.shared.f32 	%f113, [%r119+-500];
	fma.rn.f32 	%f122, %f109, %f113, %f100;
	ld.shared.f32 	%f114, [%r119+12];
	fma.rn.f32 	%f121, %f109, %f114, %f102;
	ld.shared.f32 	%f115, [%r119+524];
	fma.rn.f32 	%f120, %f109, %f115, %f104;
	ld.shared.f32 	%f116, [%r119+1036];
	fma.rn.f32 	%f119, %f109, %f116, %f106;
	ld.shared.f32 	%f117, [%r119+1548];
	fma.rn.f32 	%f118, %f109, %f117, %f108;
	add.s32 	%r120, %r120, 16;
	add.s32 	%r119, %r119, 16;
	add.s32 	%r118, %r118, 512;
	setp.ne.s32 	%p50, %r120, 2176;
	@%p50 bra 	$L__BB0_49;
	bar.sync 	0;
	add.s32 	%r117, %r117, 1;
	setp.eq.s32 	%p51, %r117, %r5;
	@%p51 bra 	$L__BB0_51;
	bra.uni 	$L__BB0_2;
$L__BB0_51:
	setp.lt.s32 	%p52, %r3, %r42;
	setp.lt.s32 	%p53, %r4, %r43;
	and.pred  	%p54, %p52, %p53;
	@%p54 bra 	$L__BB0_52;
	bra.uni 	$L__BB0_53;
$L__BB0_52:
	mad.lo.s32 	%r109, %r4, %r42, %r3;
	mul.wide.s32 	%rd39, %r109, 4;
	add.s64 	%rd40, %rd3, %rd39;
	st.global.f32 	[%rd40], %f125;
$L__BB0_53:
	setp.ge.s32 	%p55, %r3, %r42;
	add.s32 	%r35, %r4, 4;
	setp.ge.s32 	%p56, %r35, %r43;
	or.pred  	%p57, %p55, %p56;
	@%p57 bra 	$L__BB0_55;
	mad.lo.s32 	%r110, %r35, %r42, %r3;
	mul.wide.s32 	%rd41, %r110, 4;
	add.s64 	%rd42, %rd3, %rd41;
	st.global.f32 	[%rd42], %f124;
$L__BB0_55:
	setp.ge.s32 	%p58, %r3, %r42;
	add.s32 	%r36, %r4, 8;
	setp.ge.s32 	%p59, %r36, %r43;
	or.pred  	%p60, %p58, %p59;
	@%p60 bra 	$L__BB0_57;
	mad.lo.s32 	%r111, %r36, %r42, %r3;
	mul.wide.s32 	%rd43, %r111, 4;
	add.s64 	%rd44, %rd3, %rd43;
	st.global.f32 	[%rd44], %f123;
$L__BB0_57:
	setp.ge.s32 	%p61, %r3, %r42;
	add.s32 	%r37, %r4, 12;
	setp.ge.s32 	%p62, %r37, %r43;
	or.pred  	%p63, %p61, %p62;
	@%p63 bra 	$L__BB0_59;
	mad.lo.s32 	%r112, %r37, %r42, %r3;
	mul.wide.s32 	%rd45, %r112, 4;
	add.s64 	%rd46, %rd3, %rd45;
	st.global.f32 	[%rd46], %f122;
$L__BB0_59:
	setp.ge.s32 	%p64, %r3, %r42;
	add.s32 	%r38, %r4, 16;
	setp.ge.s32 	%p65, %r38, %r43;
	or.pred  	%p66, %p64, %p65;
	@%p66 bra 	$L__BB0_61;
	mad.lo.s32 	%r113, %r38, %r42, %r3;
	mul.wide.s32 	%rd47, %r113, 4;
	add.s64 	%rd48, %rd3, %rd47;
	st.global.f32 	[%rd48], %f121;
$L__BB0_61:
	setp.ge.s32 	%p67, %r3, %r42;
	add.s32 	%r39, %r4, 20;
	setp.ge.s32 	%p68, %r39, %r43;
	or.pred  	%p69, %p67, %p68;
	@%p69 bra 	$L__BB0_63;
	mad.lo.s32 	%r114, %r39, %r42, %r3;
	mul.wide.s32 	%rd49, %r114, 4;
	add.s64 	%rd50, %rd3, %rd49;
	st.global.f32 	[%rd50], %f120;
$L__BB0_63:
	setp.ge.s32 	%p70, %r3, %r42;
	add.s32 	%r40, %r4, 24;
	setp.ge.s32 	%p71, %r40, %r43;
	or.pred  	%p72, %p70, %p71;
	@%p72 bra 	$L__BB0_65;
	mad.lo.s32 	%r115, %r40, %r42, %r3;
	mul.wide.s32 	%rd51, %r115, 4;
	add.s64 	%rd52, %rd3, %rd51;
	st.global.f32 	[%rd52], %f119;
$L__BB0_65:
	setp.ge.s32 	%p73, %r3, %r42;
	add.s32 	%r41, %r4, 28;
	setp.ge.s32 	%p74, %r41, %r43;
	or.pred  	%p75, %p73, %p74;
	@%p75 bra 	$L__BB0_67;
	mad.lo.s32 	%r116, %r41, %r42, %r3;
	mul.wide.s32 	%rd53, %r116, 4;
	add.s64 	%rd54, %rd3, %rd53;
	st.global.f32 	[%rd54], %f118;
$L__BB0_67:
	ret;

}


// ===== COMPILED SASS (sm_100) =====

	.target	sm_100

	.elftype	@"ET_EXEC"


//--------------------- .note.nv.tkinfo           --------------------------
	.section	.note.nv.tkinfo,"",@"SHT_NOTE"
	.sectionflags	@"SHF_NOTE_NV_TKINFO"
	.tkinfo
        /*0018*/ 	.word	0x00000002
        /*0030*/ 	.string	""
        /*0030*/ 	.string	"ptxas"
        /*0030*/ 	.string	"Cuda compilation tools, release 13.0, V13.0.88"
        /*0030*/ 	.string	"Build cuda_13.0.r13.0/compiler.36424714_0"
        /*0030*/ 	.string	"-arch sm_100 -m 64 "



//--------------------- .note.nv.cuinfo           --------------------------
	.section	.note.nv.cuinfo,"",@"SHT_NOTE"
	.sectionflags	@"SHF_NOTE_NV_CUINFO"
        /*0018*/ 	.short	0x0002
        /*001a*/ 	.short	0x0064
        /*001c*/ 	.short	0x0082
	.zero		2


//--------------------- .nv.info                  --------------------------
	.section	.nv.info,"",@"SHT_CUDA_INFO"
	.align	4


	//----- nvinfo : EIATTR_REGCOUNT
	.align		4
        /*0000*/ 	.byte	0x04, 0x2f
        /*0002*/ 	.short	(.L_1 - .L_0)
	.align		4
.L_0:
        /*0004*/ 	.word	index@(_Z4gemmPfS_S_iii)
        /*0008*/ 	.word	0x00000039


	//----- nvinfo : EIATTR_FRAME_SIZE
	.align		4
.L_1:
        /*000c*/ 	.byte	0x04, 0x11
        /*000e*/ 	.short	(.L_3 - .L_2)
	.align		4
.L_2:
        /*0010*/ 	.word	index@(_Z4gemmPfS_S_iii)
        /*0014*/ 	.word	0x00000000


	//----- nvinfo : EIATTR_MIN_STACK_SIZE
	.align		4
.L_3:
        /*0018*/ 	.byte	0x04, 0x12
        /*001a*/ 	.short	(.L_5 - .L_4)
	.align		4
.L_4:
        /*001c*/ 	.word	index@(_Z4gemmPfS_S_iii)
        /*0020*/ 	.word	0x00000000
.L_5:


//--------------------- .nv.compat                --------------------------
	.section	.nv.compat,"",@"SHT_CUDA_COMPAT_INFO"
	.align	4
        /*0000*/ 	.byte	0x02, 0x09, 0x00, 0x00, 0x02, 0x02, 0x01, 0x00, 0x02, 0x05, 0x05, 0x00, 0x03, 0x07, 0x01, 0x01
        /*0010*/ 	.byte	0x02, 0x03, 0x00, 0x00, 0x02, 0x06, 0x01, 0x00, 0x04, 0x0b, 0x08, 0x00, 0x09, 0x00, 0x00, 0x00
        /*0020*/ 	.byte	0x00, 0x00, 0x00, 0x00


//--------------------- .nv.info._Z4gemmPfS_S_iii --------------------------
	.section	.nv.info._Z4gemmPfS_S_iii,"",@"SHT_CUDA_INFO"
	.sectionflags	@""
	.align	4


	//----- nvinfo : EIATTR_CUDA_API_VERSION
	.align		4
        /*0000*/ 	.byte	0x04, 0x37
        /*0002*/ 	.short	(.L_7 - .L_6)
.L_6:
        /*0004*/ 	.word	0x00000082


	//----- nvinfo : EIATTR_KPARAM_INFO
	.align		4
.L_7:
        /*0008*/ 	.byte	0x04, 0x17
        /*000a*/ 	.short	(.L_9 - .L_8)
.L_8:
        /*000c*/ 	.word	0x00000000
        /*0010*/ 	.short	0x0005
        /*0012*/ 	.short	0x0020
        /*0014*/ 	.byte	0x00, 0xf0, 0x11, 0x00


	//----- nvinfo : EIATTR_KPARAM_INFO
	.align		4
.L_9:
        /*0018*/ 	.byte	0x04, 0x17
        /*001a*/ 	.short	(.L_11 - .L_10)
.L_10:
        /*001c*/ 	.word	0x00000000
        /*0020*/ 	.short	0x0004
        /*0022*/ 	.short	0x001c
        /*0024*/ 	.byte	0x00, 0xf0, 0x11, 0x00


	//----- nvinfo : EIATTR_KPARAM_INFO
	.align		4
.L_11:
        /*0028*/ 	.byte	0x04, 0x17
        /*002a*/ 	.short	(.L_13 - .L_12)
.L_12:
        /*002c*/ 	.word	0x00000000
        /*0030*/ 	.short	0x0003
        /*0032*/ 	.short	0x0018
        /*0034*/ 	.byte	0x00, 0xf0, 0x11, 0x00


	//----- nvinfo : EIATTR_KPARAM_INFO
	.align		4
.L_13:
        /*0038*/ 	.byte	0x04, 0x17
        /*003a*/ 	.short	(.L_15 - .L_14)
.L_14:
        /*003c*/ 	.word	0x00000000
        /*0040*/ 	.short	0x0002
        /*0042*/ 	.short	0x0010
        /*0044*/ 	.byte	0x00, 0xf5, 0x21, 0x00


	//----- nvinfo : EIATTR_KPARAM_INFO
	.align		4
.L_15:
        /*0048*/ 	.byte	0x04, 0x17
        /*004a*/ 	.short	(.L_17 - .L_16)
.L_16:
        /*004c*/ 	.word	0x00000000
        /*0050*/ 	.short	0x0001
        /*0052*/ 	.short	0x0008
        /*0054*/ 	.byte	0x00, 0xf5, 0x21, 0x00


	//----- nvinfo : EIATTR_KPARAM_INFO
	.align		4
.L_17:
        /*0058*/ 	.byte	0x04, 0x17
        /*005a*/ 	.short	(.L_19 - .L_18)
.L_18:
        /*005c*/ 	.word	0x00000000
        /*0060*/ 	.short	0x0000
        /*0062*/ 	.short	0x0000
        /*0064*/ 	.byte	0x00, 0xf5, 0x21, 0x00


	//----- nvinfo : EIATTR_SPARSE_MMA_MASK
	.align		4
.L_19:
        /*0068*/ 	.byte	0x03, 0x50
        /*006a*/ 	.short	0x0000


	//----- nvinfo : EIATTR_MAXREG_COUNT
	.align		4
        /*006c*/ 	.byte	0x03, 0x1b
        /*006e*/ 	.short	0x00ff


	//----- nvinfo : EIATTR_NUM_BARRIERS
	.align		4
        /*0070*/ 	.byte	0x02, 0x4c
        /*0072*/ 	.byte	0x01
	.zero		1


	//----- nvinfo : EIATTR_MERCURY_ISA_VERSION
	.align		4
        /*0074*/ 	.byte	0x03, 0x5f
        /*0076*/ 	.short	0x0101


	//----- nvinfo : EIATTR_VRC_CTA_INIT_COUNT
	.align		4
        /*0078*/ 	.byte	0x02, 0x4a
	.zero		1
	.zero		1


	//----- nvinfo : EIATTR_EXIT_INSTR_OFFSETS
	.align		4
        /*007c*/ 	.byte	0x04, 0x1c
        /*007e*/ 	.short	(.L_21 - .L_20)


	//   ....[0]....
.L_20:
        /*0080*/ 	.word	0x00001200


	//   ....[1]....
        /*0084*/ 	.word	0x00001250


	//----- nvinfo : EIATTR_CBANK_PARAM_SIZE
	.align		4
.L_21:
        /*0088*/ 	.byte	0x03, 0x19
        /*008a*/ 	.short	0x0024


	//----- nvinfo : EIATTR_PARAM_CBANK
	.align		4
        /*008c*/ 	.byte	0x04, 0x0a
        /*008e*/ 	.short	(.L_23 - .L_22)
	.align		4
.L_22:
        /*0090*/ 	.word	index@(.nv.constant0._Z4gemmPfS_S_iii)
        /*0094*/ 	.short	0x0380
        /*0096*/ 	.short	0x0024


	//----- nvinfo : EIATTR_SW_WAR
	.align		4
.L_23:
        /*0098*/ 	.byte	0x04, 0x36
        /*009a*/ 	.short	(.L_25 - .L_24)
.L_24:
        /*009c*/ 	.word	0x00000008
.L_25:


//--------------------- .nv.callgraph             --------------------------
	.section	.nv.callgraph,"",@"SHT_CUDA_CALLGRAPH"
	.align	4
	.sectionentsize	8
	.align		4
        /*0000*/ 	.word	0x00000000
	.align		4
        /*0004*/ 	.word	0xffffffff
	.align		4
        /*0008*/ 	.word	0x00000000
	.align		4
        /*000c*/ 	.word	0xfffffffe
	.align		4
        /*0010*/ 	.word	0x00000000
	.align		4
        /*0014*/ 	.word	0xfffffffd
	.align		4
        /*0018*/ 	.word	0x00000000
	.align		4
        /*001c*/ 	.word	0xfffffffc


//--------------------- .text._Z4gemmPfS_S_iii    --------------------------
	.section	.text._Z4gemmPfS_S_iii,"ax",@progbits
	.align	128
        .global         _Z4gemmPfS_S_iii
        .type           _Z4gemmPfS_S_iii,@function
        .size           _Z4gemmPfS_S_iii,(.L_x_4 - _Z4gemmPfS_S_iii)
        .other          _Z4gemmPfS_S_iii,@"STO_CUDA_ENTRY STV_DEFAULT"
_Z4gemmPfS_S_iii:
.text._Z4gemmPfS_S_iii:
[----:B------:R-:W-:Y:S08]  /*0000*/  LDC R1, c[0x0][0x37c] ;  /* 0x0000df00ff017b82 */ /* 0x000ff00000000800 */
[----:B------:R-:W0:Y:S01]  /*0010*/  LDC R41, c[0x0][0x3a0] ;  /* 0x0000e800ff297b82 */ /* 0x000e220000000800 */
[----:B------:R-:W1:Y:S01]  /*0020*/  S2R R37, SR_TID.X ;  /* 0x0000000000257919 */ /* 0x000e620000002100 */
[----:B------:R-:W2:Y:S01]  /*0030*/  LDCU.64 UR8, c[0x0][0x358] ;  /* 0x00006b00ff0877ac */ /* 0x000ea20008000a00 */
[----:B------:R-:W-:Y:S01]  /*0040*/  HFMA2 R52, -RZ, RZ, 0, 0 ;  /* 0x00000000ff347431 */ /* 0x000fe200000001ff */
[----:B------:R-:W-:Y:S01]  /*0050*/  MOV R32, RZ ;  /* 0x000000ff00207202 */ /* 0x000fe20000000f00 */
[----:B------:R-:W1:Y:S01]  /*0060*/  S2R R54, SR_CTAID.X ;  /* 0x0000000000367919 */ /* 0x000e620000002500 */
[----:B------:R-:W-:-:S02]  /*0070*/  HFMA2 R29, -RZ, RZ, 0, 0 ;  /* 0x00000000ff1d7431 */ /* 0x000fc400000001ff */
[----:B------:R-:W-:Y:S01]  /*0080*/  IMAD.MOV.U32 R24, RZ, RZ, RZ ;  /* 0x000000ffff187224 */ /* 0x000fe200078e00ff */
[----:B------:R-:W-:Y:S01]  /*0090*/  CS2R R20, SRZ ;  /* 0x0000000000147805 */ /* 0x000fe2000001ff00 */
[----:B------:R-:W3:Y:S01]  /*00a0*/  S2R R3, SR_TID.Y ;  /* 0x0000000000037919 */ /* 0x000ee20000002200 */
[----:B------:R-:W-:Y:S01]  /*00b0*/  CS2R R16, SRZ ;  /* 0x0000000000107805 */ /* 0x000fe2000001ff00 */
[----:B------:R-:W3:Y:S01]  /*00c0*/  S2R R2, SR_CTAID.Y ;  /* 0x0000000000027919 */ /* 0x000ee20000002600 */
[----:B0-----:R-:W-:-:S05]  /*00d0*/  I2FP.F32.S32 R0, R41 ;  /* 0x0000002900007245 */ /* 0x001fca0000201400 */
[----:B------:R-:W-:-:S04]  /*00e0*/  FMUL R0, R0, 0.03125 ;  /* 0x3d00000000007820 */ /* 0x000fc80000400000 */
[----:B------:R-:W0:Y:S01]  /*00f0*/  F2I.CEIL.NTZ R51, R0 ;  /* 0x0000000000337305 */ /* 0x000e22000020b100 */
[----:B-1----:R-:W-:Y:S02]  /*0100*/  LEA R54, R54, R37, 0x5 ;  /* 0x0000002536367211 */ /* 0x002fe400078e28ff */
[----:B---3--:R-:W-:Y:S02]  /*0110*/  LEA R53, R2, R3, 0x5 ;  /* 0x0000000302357211 */ /* 0x008fe400078e28ff */
[----:B0-----:R-:W-:-:S13]  /*0120*/  ISETP.GE.AND P0, PT, R51, 0x1, PT ;  /* 0x000000013300780c */ /* 0x001fda0003f06270 */
[----:B--2---:R-:W-:Y:S05]  /*0130*/  @!P0 BRA `(.L_x_0) ;  /* 0x0000000c00608947 */ /* 0x004fea0003800000 */
[----:B------:R-:W0:Y:S01]  /*0140*/  S2UR UR5, SR_CgaCtaId ;  /* 0x00000000000579c3 */ /* 0x000e220000008800 */
[----:B------:R-:W-:Y:S01]  /*0150*/  UMOV UR4, 0x400 ;  /* 0x0000040000047882 */ /* 0x000fe20000000000 */
[----:B------:R-:W-:Y:S01]  /*0160*/  IMAD R48, R53, R41, RZ ;  /* 0x0000002935307224 */ /* 0x000fe200078e02ff */
[----:B------:R-:W-:Y:S01]  /*0170*/  MOV R0, RZ ;  /* 0x000000ff00007202 */ /* 0x000fe20000000f00 */
[----:B------:R-:W-:-:S03]  /*0180*/  IMAD.MOV.U32 R52, RZ, RZ, RZ ;  /* 0x000000ffff347224 */ /* 0x000fc600078e00ff */
[CC--:B------:R-:W-:Y:S02]  /*0190*/  LEA R2, R41.reuse, R48.reuse, 0x4 ;  /* 0x0000003029027211 */ /* 0x0c0fe400078e20ff */
[C---:B------:R-:W-:Y:S02]  /*01a0*/  LEA R46, R41.reuse, R48, 0x3 ;  /* 0x00000030292e7211 */ /* 0x040fe400078e18ff */
[C---:B------:R-:W-:Y:S02]  /*01b0*/  LEA R39, R41.reuse, R2, 0x3 ;  /* 0x0000000229277211 */ /* 0x040fe400078e18ff */
[C---:B------:R-:W-:Y:S01]  /*01c0*/  LEA R47, R41.reuse, R48, 0x2 ;  /* 0x00000030292f7211 */ /* 0x040fe200078e10ff */
[C---:B------:R-:W-:Y:S01]  /*01d0*/  IMAD R36, R41.reuse, 0x4, R46 ;  /* 0x0000000429247824 */ /* 0x040fe200078e022e */
[C---:B------:R-:W-:Y:S02]  /*01e0*/  LEA R38, R41.reuse, R2, 0x2 ;  /* 0x0000000229267211 */ /* 0x040fe400078e10ff */
[----:B------:R-:W-:Y:S01]  /*01f0*/  LEA R41, R41, R39, 0x2 ;  /* 0x0000002729297211 */ /* 0x000fe200078e10ff */
[----:B0-----:R-:W-:-:S02]  /*0200*/  ULEA UR6, UR5, UR4, 0x18 ;  /* 0x0000000405067291 */ /* 0x001fc4000f8ec0ff */
[----:B------:R-:W-:-:S04]  /*0210*/  UIADD3 UR4, UPT, UPT, UR4, 0x1000, URZ ;  /* 0x0000100004047890 */ /* 0x000fc8000fffe0ff */
[----:B------:R-:W-:Y:S01]  /*0220*/  ULEA UR4, UR5, UR4, 0x18 ;  /* 0x0000000405047291 */ /* 0x000fe2000f8ec0ff */
[----:B------:R-:W-:-:S04]  /*0230*/  LEA R40, R37, UR6, 0x2 ;  /* 0x0000000625287c11 */ /* 0x000fc8000f8e10ff */
[----:B------:R-:W-:Y:S01]  /*0240*/  LEA R50, R3, R40, 0x7 ;  /* 0x0000002803327211 */ /* 0x000fe200078e38ff */
[----:B------:R-:W-:Y:S01]  /*0250*/  VIADD R40, R40, 0x100 ;  /* 0x0000010028287836 */ /* 0x000fe20000000000 */
[----:B------:R-:W-:-:S04]  /*0260*/  LEA R4, R37, UR4, 0x2 ;  /* 0x0000000425047c11 */ /* 0x000fc8000f8e10ff */
[----:B------:R-:W-:-:S07]  /*0270*/  LEA R49, R3, R4, 0x7 ;  /* 0x0000000403317211 */ /* 0x000fce00078e38ff */
.L_x_2:
[----:B------:R-:W0:Y:S01]  /*0280*/  LDCU UR4, c[0x0][0x398] ;  /* 0x00007300ff0477ac */ /* 0x000e220008000800 */
[C---:B------:R-:W-:Y:S01]  /*0290*/  LEA R27, R0.reuse, R3, 0x5 ;  /* 0x00000003001b7211 */ /* 0x040fe200078e28ff */
[----:B------:R-:W-:Y:S01]  /*02a0*/  IMAD R23, R0, 0x20, R37 ;  /* 0x0000002000177824 */ /* 0x000fe200078e0225 */
[----:B------:R-:W-:Y:S01]  /*02b0*/  IADD3 R4, PT, PT, R53, 0x4, RZ ;  /* 0x0000000435047810 */ /* 0x000fe20007ffe0ff */
[----:B------:R-:W1:Y:S01]  /*02c0*/  LDCU UR5, c[0x0][0x39c] ;  /* 0x00007380ff0577ac */ /* 0x000e620008000800 */
[----:B------:R-:W-:Y:S01]  /*02d0*/  IADD3 R19, PT, PT, R27, 0x4, RZ ;  /* 0x000000041b137810 */ /* 0x000fe20007ffe0ff */
[----:B------:R-:W-:Y:S01]  /*02e0*/  IMAD.MOV.U32 R25, RZ, RZ, RZ ;  /* 0x000000ffff197224 */ /* 0x000fe200078e00ff */
[----:B------:R-:W-:Y:S01]  /*02f0*/  MOV R14, RZ ;  /* 0x000000ff000e7202 */ /* 0x000fe20000000f00 */
[----:B------:R-:W2:Y:S01]  /*0300*/  LDCU UR6, c[0x0][0x3a0] ;  /* 0x00007400ff0677ac */ /* 0x000ea20008000800 */
[----:B0-----:R-:W-:Y:S02]  /*0310*/  ISETP.GE.AND P1, PT, R54, UR4, PT ;  /* 0x0000000436007c0c */ /* 0x001fe4000bf26270 */
[----:B-1----:R-:W-:-:S02]  /*0320*/  ISETP.GE.AND P0, PT, R53, UR5, PT ;  /* 0x0000000535007c0c */ /* 0x002fc4000bf06270 */
[----:B--2---:R-:W-:Y:S02]  /*0330*/  ISETP.LT.AND P5, PT, R27, UR6, !P1 ;  /* 0x000000061b007c0c */ /* 0x004fe4000cfa1270 */
[----:B------:R-:W-:Y:S02]  /*0340*/  ISETP.GE.OR P2, PT, R23, UR6, P0 ;  /* 0x0000000617007c0c */ /* 0x000fe40008746670 */
[----:B------:R-:W-:Y:S02]  /*0350*/  ISETP.LT.AND P4, PT, R19, UR6, !P1 ;  /* 0x0000000613007c0c */ /* 0x000fe4000cf81270 */
[----:B------:R-:W-:-:S04]  /*0360*/  ISETP.GE.AND P0, PT, R23, UR6, PT ;  /* 0x0000000617007c0c */ /* 0x000fc8000bf06270 */
[----:B------:R-:W-:-:S03]  /*0370*/  ISETP.LT.AND P3, PT, R4, UR5, !P0 ;  /* 0x0000000504007c0c */ /* 0x000fc6000c761270 */
[----:B------:R-:W0:Y:S01]  /*0380*/  @P5 LDC.64 R10, c[0x0][0x380] ;  /* 0x0000e000ff0a5b82 */ /* 0x000e220000000a00 */
[----:B------:R-:W-:Y:S01]  /*0390*/  @P5 IMAD R13, R27, UR4, R54 ;  /* 0x000000041b0d5c24 */ /* 0x000fe2000f8e0236 */
[----:B------:R-:W-:-:S06]  /*03a0*/  @!P2 IADD3 R15, PT, PT, R48, R23, RZ ;  /* 0x00000017300fa210 */ /* 0x000fcc0007ffe0ff */
[----:B------:R-:W1:Y:S08]  /*03b0*/  @!P2 LDC.64 R8, c[0x0][0x388] ;  /* 0x0000e200ff08ab82 */ /* 0x000e700000000a00 */
[----:B------:R-:W2:Y:S08]  /*03c0*/  @P4 LDC.64 R6, c[0x0][0x380] ;  /* 0x0000e000ff064b82 */ /* 0x000eb00000000a00 */
[----:B------:R-:W3:Y:S01]  /*03d0*/  @P3 LDC.64 R4, c[0x0][0x388] ;  /* 0x0000e200ff043b82 */ /* 0x000ee20000000a00 */
[----:B0-----:R-:W-:-:S04]  /*03e0*/  @P5 IMAD.WIDE R10, R13, 0x4, R10 ;  /* 0x000000040d0a5825 */ /* 0x001fc800078e020a */
[----:B------:R-:W-:Y:S01]  /*03f0*/  @P4 IMAD R13, R19, UR4, R54 ;  /* 0x00000004130d4c24 */ /* 0x000fe2000f8e0236 */
[----:B------:R-:W4:Y:S01]  /*0400*/  @P5 LDG.E R25, desc[UR8][R10.64] ;  /* 0x000000080a195981 */ /* 0x000f22000c1e1900 */
[----:B-1----:R-:W-:-:S05]  /*0410*/  @!P2 IMAD.WIDE R8, R15, 0x4, R8 ;  /* 0x000000040f08a825 */ /* 0x002fca00078e0208 */
[----:B------:R-:W5:Y:S01]  /*0420*/  @!P2 LDG.E R14, desc[UR8][R8.64] ;  /* 0x00000008080ea981 */ /* 0x000f62000c1e1900 */
[----:B--2---:R-:W-:Y:S01]  /*0430*/  @P4 IMAD.WIDE R6, R13, 0x4, R6 ;  /* 0x000000040d064825 */ /* 0x004fe200078e0206 */
[----:B------:R-:W-:-:S04]  /*0440*/  @P3 IADD3 R13, PT, PT, R47, R23, RZ ;  /* 0x000000172f0d3210 */ /* 0x000fc80007ffe0ff */
[----:B------:R0:W2:Y:S01]  /*0450*/  @P4 LDG.E R31, desc[UR8][R6.64] ;  /* 0x00000008061f4981 */ /* 0x0000a2000c1e1900 */
[----:B---3--:R-:W-:-:S05]  /*0460*/  @P3 IMAD.WIDE R4, R13, 0x4, R4 ;  /* 0x000000040d043825 */ /* 0x008fca00078e0204 */
[----:B------:R1:W3:Y:S01]  /*0470*/  @P3 LDG.E R18, desc[UR8][R4.64] ;  /* 0x0000000804123981 */ /* 0x0002e2000c1e1900 */
[----:B------:R-:W-:-:S04]  /*0480*/  IADD3 R33, PT, PT, R27, 0x8, RZ ;  /* 0x000000081b217810 */ /* 0x000fc80007ffe0ff */
[----:B------:R-:W-:Y:S01]  /*0490*/  ISETP.LT.AND P2, PT, R33, UR6, !P1 ;  /* 0x0000000621007c0c */ /* 0x000fe2000cf41270 */
[----:B------:R-:W-:Y:S01]  /*04a0*/  VIADD R12, R53, 0x8 ;  /* 0x00000008350c7836 */ /* 0x000fe20000000000 */
[----:B------:R-:W-:-:S04]  /*04b0*/  IADD3 R19, PT, PT, R27, 0xc, RZ ;  /* 0x0000000c1b137810 */ /* 0x000fc80007ffe0ff */
[----:B------:R-:W-:Y:S02]  /*04c0*/  ISETP.LT.AND P6, PT, R12, UR5, !P0 ;  /* 0x000000050c007c0c */ /* 0x000fe4000c7c1270 */
[----:B------:R-:W-:Y:S02]  /*04d0*/  ISETP.LT.AND P5, PT, R19, UR6, !P1 ;  /* 0x0000000613007c0c */ /* 0x000fe4000cfa1270 */
[----:B0-----:R-:W-:-:S03]  /*04e0*/  IADD3 R6, PT, PT, R53, 0xc, RZ ;  /* 0x0000000c35067810 */ /* 0x001fc60007ffe0ff */
[----:B------:R-:W0:Y:S01]  /*04f0*/  @P2 LDC.64 R12, c[0x0][0x380] ;  /* 0x0000e000ff0c2b82 */ /* 0x000e220000000a00 */
[----:B------:R-:W-:Y:S01]  /*0500*/  IADD3 R15, PT, PT, R27, 0x10, RZ ;  /* 0x000000101b0f7810 */ /* 0x000fe20007ffe0ff */
[----:B-1----:R-:W-:-:S06]  /*0510*/  @P2 IMAD R5, R33, UR4, R54 ;  /* 0x0000000421052c24 */ /* 0x002fcc000f8e0236 */
[----:B------:R-:W1:Y:S08]  /*0520*/  @P5 LDC.64 R8, c[0x0][0x380] ;  /* 0x0000e000ff085b82 */ /* 0x000e700000000a00 */
[----:B------:R-:W3:Y:S01]  /*0530*/  @P6 LDC.64 R10, c[0x0][0x388] ;  /* 0x0000e200ff0a6b82 */ /* 0x000ee20000000a00 */
[----:B0-----:R-:W-:-:S04]  /*0540*/  @P2 IMAD.WIDE R12, R5, 0x4, R12 ;  /* 0x00000004050c2825 */ /* 0x001fc800078e020c */
[----:B------:R-:W-:Y:S02]  /*0550*/  @P5 IMAD R19, R19, UR4, R54 ;  /* 0x0000000413135c24 */ /* 0x000fe4000f8e0236 */
[----:B------:R0:W3:Y:S02]  /*0560*/  @P2 LDG.E R13, desc[UR8][R12.64] ;  /* 0x000000080c0d2981 */ /* 0x0000e4000c1e1900 */
[----:B-1----:R-:W-:-:S06]  /*0570*/  @P5 IMAD.WIDE R8, R19, 0x4, R8 ;  /* 0x0000000413085825 */ /* 0x002fcc00078e0208 */
[----:B------:R-:W3:Y:S04]  /*0580*/  @P5 LDG.E R9, desc[UR8][R8.64] ;  /* 0x0000000808095981 */ /* 0x000ee8000c1e1900 */
[----:B----4-:R1:W-:Y:S04]  /*0590*/  STS [R50], R25 ;  /* 0x0000001932007388 */ /* 0x0103e80000000800 */
[----:B-----5:R-:W-:Y:S04]  /*05a0*/  STS [R49], R14 ;  /* 0x0000000e31007388 */ /* 0x020fe80000000800 */
[----:B------:R-:W-:Y:S04]  /*05b0*/  @!P4 STS [R50+0x200], RZ ;  /* 0x000200ff3200c388 */ /* 0x000fe80000000800 */
[----:B--2---:R2:W-:Y:S01]  /*05c0*/  @P4 STS [R50+0x200], R31 ;  /* 0x0002001f32004388 */ /* 0x0045e20000000800 */
[----:B------:R-:W-:-:S03]  /*05d0*/  ISETP.LT.AND P4, PT, R6, UR5, !P0 ;  /* 0x0000000506007c0c */ /* 0x000fc6000c781270 */
[----:B------:R-:W-:Y:S04]  /*05e0*/  @!P3 STS [R49+0x200], RZ ;  /* 0x000200ff3100b388 */ /* 0x000fe80000000800 */
[----:B---3--:R3:W-:Y:S01]  /*05f0*/  @P3 STS [R49+0x200], R18 ;  /* 0x0002001231003388 */ /* 0x0087e20000000800 */
[----:B------:R-:W-:-:S05]  /*0600*/  ISETP.LT.AND P3, PT, R15, UR6, !P1 ;  /* 0x000000060f007c0c */ /* 0x000fca000cf61270 */
[----:B------:R-:W4:Y:S08]  /*0610*/  @P4 LDC.64 R6, c[0x0][0x388] ;  /* 0x0000e200ff064b82 */ /* 0x000f300000000a00 */
[----:B------:R-:W5:Y:S01]  /*0620*/  @P3 LDC.64 R4, c[0x0][0x380] ;  /* 0x0000e000ff043b82 */ /* 0x000f620000000a00 */
[----:B-1----:R-:W-:Y:S01]  /*0630*/  @P6 IMAD.IADD R25, R46, 0x1, R23 ;  /* 0x000000012e196824 */ /* 0x002fe200078e0217 */
[----:B------:R-:W-:-:S03]  /*0640*/  @P4 IADD3 R19, PT, PT, R36, R23, RZ ;  /* 0x0000001724134210 */ /* 0x000fc60007ffe0ff */
[----:B------:R-:W-:-:S04]  /*0650*/  @P6 IMAD.WIDE R10, R25, 0x4, R10 ;  /* 0x00000004190a6825 */ /* 0x000fc800078e020a */
[----:B------:R-:W-:Y:S02]  /*0660*/  @P3 IMAD R15, R15, UR4, R54 ;  /* 0x000000040f0f3c24 */ /* 0x000fe4000f8e0236 */
[----:B------:R-:W3:Y:S01]  /*0670*/  @P6 LDG.E R10, desc[UR8][R10.64] ;  /* 0x000000080a0a6981 */ /* 0x000ee2000c1e1900 */
[----:B----4-:R-:W-:-:S06]  /*0680*/  @P4 IMAD.WIDE R6, R19, 0x4, R6 ;  /* 0x0000000413064825 */ /* 0x010fcc00078e0206 */
[----:B------:R-:W4:Y:S01]  /*0690*/  @P4 LDG.E R6, desc[UR8][R6.64] ;  /* 0x0000000806064981 */ /* 0x000f22000c1e1900 */
[----:B-----5:R-:W-:-:S06]  /*06a0*/  @P3 IMAD.WIDE R4, R15, 0x4, R4 ;  /* 0x000000040f043825 */ /* 0x020fcc00078e0204 */
[----:B------:R1:W5:Y:S01]  /*06b0*/  @P3 LDG.E R5, desc[UR8][R4.64] ;  /* 0x0000000804053981 */ /* 0x000362000c1e1900 */
[----:B0-----:R-:W-:-:S03]  /*06c0*/  IADD3 R12, PT, PT, R53, 0x10, RZ ;  /* 0x00000010350c7810 */ /* 0x001fc60007ffe0ff */
[----:B------:R-:W-:Y:S04]  /*06d0*/  @!P2 STS [R50+0x400], RZ ;  /* 0x000400ff3200a388 */ /* 0x000fe80000000800 */
[----:B------:R0:W-:Y:S01]  /*06e0*/  @P2 STS [R50+0x400], R13 ;  /* 0x0004000d32002388 */ /* 0x0001e20000000800 */
[----:B------:R-:W-:Y:S02]  /*06f0*/  ISETP.LT.AND P2, PT, R12, UR5, !P0 ;  /* 0x000000050c007c0c */ /* 0x000fe4000c741270 */
[C---:B--2---:R-:W-:Y:S01]  /*0700*/  IADD3 R31, PT, PT, R27.reuse, 0x14, RZ ;  /* 0x000000141b1f7810 */ /* 0x044fe20007ffe0ff */
[----:B------:R-:W-:Y:S01]  /*0710*/  @!P6 STS [R49+0x400], RZ ;  /* 0x000400ff3100e388 */ /* 0x000fe20000000800 */
[----:B------:R-:W-:Y:S01]  /*0720*/  VIADD R25, R27, 0x18 ;  /* 0x000000181b197836 */ /* 0x000fe20000000000 */
[----:B-1----:R-:W-:-:S08]  /*0730*/  IADD3 R4, PT, PT, R53, 0x14, RZ ;  /* 0x0000001435047810 */ /* 0x002fd00007ffe0ff */
[----:B---3--:R-:W1:Y:S01]  /*0740*/  @P2 LDC.64 R18, c[0x0][0x388] ;  /* 0x0000e200ff122b82 */ /* 0x008e620000000a00 */
[----:B------:R-:W-:Y:S02]  /*0750*/  IADD3 R27, PT, PT, R27, 0x1c, RZ ;  /* 0x0000001c1b1b7810 */ /* 0x000fe40007ffe0ff */
[----:B------:R-:W-:-:S05]  /*0760*/  @P2 IADD3 R7, PT, PT, R2, R23, RZ ;  /* 0x0000001702072210 */ /* 0x000fca0007ffe0ff */
[----:B-1----:R-:W-:-:S06]  /*0770*/  @P2 IMAD.WIDE R18, R7, 0x4, R18 ;  /* 0x0000000407122825 */ /* 0x002fcc00078e0212 */
[----:B------:R-:W2:Y:S04]  /*0780*/  @P2 LDG.E R18, desc[UR8][R18.64] ;  /* 0x0000000812122981 */ /* 0x000ea8000c1e1900 */
[----:B------:R1:W-:Y:S01]  /*0790*/  @P6 STS [R49+0x400], R10 ;  /* 0x0004000a31006388 */ /* 0x0003e20000000800 */
[----:B------:R-:W-:-:S03]  /*07a0*/  ISETP.LT.AND P6, PT, R31, UR6, !P1 ;  /* 0x000000061f007c0c */ /* 0x000fc6000cfc1270 */
[----:B------:R-:W-:Y:S04]  /*07b0*/  @!P5 STS [R50+0x600], RZ ;  /* 0x000600ff3200d388 */ /* 0x000fe80000000800 */
[----:B------:R3:W-:Y:S01]  /*07c0*/  @P5 STS [R50+0x600], R9 ;  /* 0x0006000932005388 */ /* 0x0007e20000000800 */
[----:B------:R-:W-:-:S03]  /*07d0*/  ISETP.LT.AND P5, PT, R4, UR5, !P0 ;  /* 0x0000000504007c0c */ /* 0x000fc6000c7a1270 */
[----:B------:R-:W-:Y:S01]  /*07e0*/  @!P4 STS [R49+0x600], RZ ;  /* 0x000600ff3100c388 */ /* 0x000fe20000000800 */
[----:B------:R-:W-:Y:S01]  /*07f0*/  IADD3 R4, PT, PT, R53, 0x18, RZ ;  /* 0x0000001835047810 */ /* 0x000fe20007ffe0ff */
[----:B------:R-:W3:Y:S02]  /*0800*/  @P6 LDC.64 R14, c[0x0][0x380] ;  /* 0x0000e000ff0e6b82 */ /* 0x000ee40000000a00 */
[----:B----4-:R4:W-:Y:S01]  /*0810*/  @P4 STS [R49+0x600], R6 ;  /* 0x0006000631004388 */ /* 0x0109e20000000800 */
[----:B------:R-:W-:-:S03]  /*0820*/  ISETP.LT.AND P4, PT, R25, UR6, !P1 ;  /* 0x0000000619007c0c */ /* 0x000fc6000cf81270 */
[----:B------:R-:W-:Y:S02]  /*0830*/  @!P3 STS [R50+0x800], RZ ;  /* 0x000800ff3200b388 */ /* 0x000fe40000000800 */
[----:B0-----:R-:W0:Y:S02]  /*0840*/  @P5 LDC.64 R12, c[0x0][0x388] ;  /* 0x0000e200ff0c5b82 */ /* 0x001e240000000a00 */
[----:B-----5:R5:W-:Y:S01]  /*0850*/  @P3 STS [R50+0x800], R5 ;  /* 0x0008000532003388 */ /* 0x020be20000000800 */
[----:B------:R-:W-:Y:S02]  /*0860*/  ISETP.LT.AND P3, PT, R4, UR5, !P0 ;  /* 0x0000000504007c0c */ /* 0x000fe4000c761270 */
[----:B------:R-:W-:Y:S02]  /*0870*/  IADD3 R4, PT, PT, R53, 0x1c, RZ ;  /* 0x0000001c35047810 */ /* 0x000fe40007ffe0ff */
[----:B------:R-:W-:Y:S01]  /*0880*/  ISETP.LT.AND P1, PT, R27, UR6, !P1 ;  /* 0x000000061b007c0c */ /* 0x000fe2000cf21270 */
[----:B-1----:R-:W1:Y:S01]  /*0890*/  @P4 LDC.64 R10, c[0x0][0x380] ;  /* 0x0000e000ff0a4b82 */ /* 0x002e620000000a00 */
[----:B------:R-:W-:-:S07]  /*08a0*/  ISETP.LT.AND P0, PT, R4, UR5, !P0 ;  /* 0x0000000504007c0c */ /* 0x000fce000c701270 */
[----:B---3--:R-:W3:Y:S08]  /*08b0*/  @P3 LDC.64 R8, c[0x0][0x388] ;  /* 0x0000e200ff083b82 */ /* 0x008ef00000000a00 */
[----:B----4-:R-:W4:Y:S01]  /*08c0*/  @P1 LDC.64 R6, c[0x0][0x380] ;  /* 0x0000e000ff061b82 */ /* 0x010f220000000a00 */
[----:B------:R-:W-:-:S07]  /*08d0*/  @P6 IMAD R31, R31, UR4, R54 ;  /* 0x000000041f1f6c24 */ /* 0x000fce000f8e0236 */
[----:B-----5:R-:W5:Y:S01]  /*08e0*/  @P0 LDC.64 R4, c[0x0][0x388] ;  /* 0x0000e200ff040b82 */ /* 0x020f620000000a00 */
[----:B------:R-:W-:Y:S02]  /*08f0*/  @P4 IMAD R25, R25, UR4, R54 ;  /* 0x0000000419194c24 */ /* 0x000fe4000f8e0236 */
[----:B------:R-:W-:-:S04]  /*0900*/  @P6 IMAD.WIDE R14, R31, 0x4, R14 ;  /* 0x000000041f0e6825 */ /* 0x000fc800078e020e */
[----:B------:R-:W-:Y:S02]  /*0910*/  @P5 IMAD.IADD R31, R38, 0x1, R23 ;  /* 0x00000001261f5824 */ /* 0x000fe400078e0217 */
[----:B-1----:R-:W-:Y:S01]  /*0920*/  @P4 IMAD.WIDE R10, R25, 0x4, R10 ;  /* 0x00000004190a4825 */ /* 0x002fe200078e020a */
[-C--:B------:R-:W-:Y:S01]  /*0930*/  @P3 IADD3 R25, PT, PT, R39, R23.reuse, RZ ;  /* 0x0000001727193210 */ /* 0x080fe20007ffe0ff */
[----:B------:R-:W2:Y:S02]  /*0940*/  @P6 LDG.E R15, desc[UR8][R14.64] ;  /* 0x000000080e0f6981 */ /* 0x000ea4000c1e1900 */
[----:B0-----:R-:W-:Y:S01]  /*0950*/  @P5 IMAD.WIDE R12, R31, 0x4, R12 ;  /* 0x000000041f0c5825 */ /* 0x001fe200078e020c */
[----:B------:R-:W-:Y:S01]  /*0960*/  @P0 IADD3 R23, PT, PT, R41, R23, RZ ;  /* 0x0000001729170210 */ /* 0x000fe20007ffe0ff */
[----:B------:R-:W2:Y:S02]  /*0970*/  @P4 LDG.E R11, desc[UR8][R10.64] ;  /* 0x000000080a0b4981 */ /* 0x000ea4000c1e1900 */
[----:B------:R-:W-:-:S02]  /*0980*/  @P1 IMAD R27, R27, UR4, R54 ;  /* 0x000000041b1b1c24 */ /* 0x000fc4000f8e0236 */
[----:B---3--:R-:W-:Y:S01]  /*0990*/  @P3 IMAD.WIDE R8, R25, 0x4, R8 ;  /* 0x0000000419083825 */ /* 0x008fe200078e0208 */
[----:B------:R-:W3:Y:S03]  /*09a0*/  @P5 LDG.E R12, desc[UR8][R12.64] ;  /* 0x000000080c0c5981 */ /* 0x000ee6000c1e1900 */
[----:B----4-:R-:W-:Y:S02]  /*09b0*/  @P1 IMAD.WIDE R6, R27, 0x4, R6 ;  /* 0x000000041b061825 */ /* 0x010fe400078e0206 */
[----:B------:R-:W4:Y:S02]  /*09c0*/  @P3 LDG.E R8, desc[UR8][R8.64] ;  /* 0x0000000808083981 */ /* 0x000f24000c1e1900 */
[----:B-----5:R-:W-:Y:S02]  /*09d0*/  @P0 IMAD.WIDE R4, R23, 0x4, R4 ;  /* 0x0000000417040825 */ /* 0x020fe400078e0204 */
[----:B------:R-:W5:Y:S04]  /*09e0*/  @P1 LDG.E R7, desc[UR8][R6.64] ;  /* 0x0000000806071981 */ /* 0x000f68000c1e1900 */
[----:B------:R-:W5:Y:S01]  /*09f0*/  @P0 LDG.E R4, desc[UR8][R4.64] ;  /* 0x0000000804040981 */ /* 0x000f62000c1e1900 */
[----:B------:R-:W0:Y:S03]  /*0a00*/  S2UR UR5, SR_CgaCtaId ;  /* 0x00000000000579c3 */ /* 0x000e260000008800 */
[----:B------:R1:W-:Y:S04]  /*0a10*/  @!P2 STS [R49+0x800], RZ ;  /* 0x000800ff3100a388 */ /* 0x0003e80000000800 */
[----:B--2---:R1:W-:Y:S04]  /*0a20*/  @P2 STS [R49+0x800], R18 ;  /* 0x0008001231002388 */ /* 0x0043e80000000800 */
[----:B------:R1:W-:Y:S01]  /*0a30*/  @!P6 STS [R50+0xa00], RZ ;  /* 0x000a00ff3200e388 */ /* 0x0003e20000000800 */
[----:B------:R-:W-:-:S02]  /*0a40*/  UMOV UR4, 0x400 ;  /* 0x0000040000047882 */ /* 0x000fc40000000000 */
[----:B------:R-:W-:-:S04]  /*0a50*/  UIADD3 UR4, UPT, UPT, UR4, 0x1000, URZ ;  /* 0x0000100004047890 */ /* 0x000fc8000fffe0ff */
[----:B0-----:R-:W-:Y:S01]  /*0a60*/  ULEA UR4, UR5, UR4, 0x18 ;  /* 0x0000000405047291 */ /* 0x001fe2000f8ec0ff */
[----:B------:R-:W-:-:S05]  /*0a70*/  MOV R42, R40 ;  /* 0x00000028002a7202 */ /* 0x000fca0000000f00 */
[----:B------:R-:W-:Y:S01]  /*0a80*/  LEA R43, R3, UR4, 0x7 ;  /* 0x00000004032b7c11 */ /* 0x000fe2000f8e38ff */
[----:B------:R-:W-:-:S03]  /*0a90*/  UMOV UR4, 0x800 ;  /* 0x0000080000047882 */ /* 0x000fc60000000000 */
[----:B------:R-:W-:Y:S01]  /*0aa0*/  IADD3 R43, PT, PT, R43, 0x800, RZ ;  /* 0x000008002b2b7810 */ /* 0x000fe20007ffe0ff */
[----:B------:R1:W-:Y:S04]  /*0ab0*/  @P6 STS [R50+0xa00], R15 ;  /* 0x000a000f32006388 */ /* 0x0003e80000000800 */
[----:B------:R1:W-:Y:S04]  /*0ac0*/  @!P5 STS [R49+0xa00], RZ ;  /* 0x000a00ff3100d388 */ /* 0x0003e80000000800 */
[----:B---3--:R1:W-:Y:S04]  /*0ad0*/  @P5 STS [R49+0xa00], R12 ;  /* 0x000a000c31005388 */ /* 0x0083e80000000800 */
[----:B------:R1:W-:Y:S04]  /*0ae0*/  @!P4 STS [R50+0xc00], RZ ;  /* 0x000c00ff3200c388 */ /* 0x0003e80000000800 */
[----:B------:R1:W-:Y:S04]  /*0af0*/  @P4 STS [R50+0xc00], R11 ;  /* 0x000c000b32004388 */ /* 0x0003e80000000800 */
[----:B------:R1:W-:Y:S04]  /*0b00*/  @!P3 STS [R49+0xc00], RZ ;  /* 0x000c00ff3100b388 */ /* 0x0003e80000000800 */
[----:B----4-:R1:W-:Y:S04]  /*0b10*/  @P3 STS [R49+0xc00], R8 ;  /* 0x000c000831003388 */ /* 0x0103e80000000800 */
[----:B------:R1:W-:Y:S04]  /*0b20*/  @!P1 STS [R50+0xe00], RZ ;  /* 0x000e00ff32009388 */ /* 0x0003e80000000800 */
[----:B-----5:R1:W-:Y:S04]  /*0b30*/  @P1 STS [R50+0xe00], R7 ;  /* 0x000e000732001388 */ /* 0x0203e80000000800 */
[----:B------:R1:W-:Y:S04]  /*0b40*/  @!P0 STS [R49+0xe00], RZ ;  /* 0x000e00ff31008388 */ /* 0x0003e80000000800 */
[----:B------:R1:W-:Y:S01]  /*0b50*/  @P0 STS [R49+0xe00], R4 ;  /* 0x000e000431000388 */ /* 0x0003e20000000800 */
[----:B------:R-:W-:Y:S06]  /*0b60*/  BAR.SYNC.DEFER_BLOCKING 0x0 ;  /* 0x0000000000007b1d */ /* 0x000fec0000010000 */
.L_x_1:
[----:B------:R-:W-:Y:S01]  /*0b70*/  LDS R45, [R42+-0x100] ;  /* 0xffff00002a2d7984 */ /* 0x000fe20000000800 */
[----:B------:R-:W-:-:S03]  /*0b80*/  UIADD3 UR4, UPT, UPT, UR4, 0x10, URZ ;  /* 0x0000001004047890 */ /* 0x000fc6000fffe0ff */
[----:B-1----:R-:W0:Y:S01]  /*0b90*/  LDS.128 R4, [R43+-0x800] ;  /* 0xfff800002b047984 */ /* 0x002e220000000c00 */
[----:B------:R-:W-:-:S03]  /*0ba0*/  UISETP.NE.AND UP0, UPT, UR4, 0x880, UPT ;  /* 0x000008800400788c */ /* 0x000fc6000bf05270 */
[----:B------:R-:W1:Y:S04]  /*0bb0*/  LDS.128 R8, [R43+-0x600] ;  /* 0xfffa00002b087984 */ /* 0x000e680000000c00 */
[----:B------:R-:W2:Y:S04]  /*0bc0*/  LDS R44, [R42+-0x80] ;  /* 0xffff80002a2c7984 */ /* 0x000ea80000000800 */
[----:B------:R-:W3:Y:S01]  /*0bd0*/  LDS.128 R12, [R43+-0x400] ;  /* 0xfffc00002b0c7984 */ /* 0x000ee20000000c00 */
[C---:B0-----:R-:W-:Y:S01]  /*0be0*/  FFMA R19, R45.reuse, R4, R16 ;  /* 0x000000042d137223 */ /* 0x041fe20000000010 */
[----:B-1----:R-:W-:-:S03]  /*0bf0*/  FFMA R8, R45, R8, R17 ;  /* 0x000000082d087223 */ /* 0x002fc60000000011 */
[C---:B--2---:R-:W-:Y:S01]  /*0c00*/  FFMA R4, R44.reuse, R5, R19 ;  /* 0x000000052c047223 */ /* 0x044fe20000000013 */
[----:B------:R-:W-:Y:S01]  /*0c10*/  FFMA R9, R44, R9, R8 ;  /* 0x000000092c097223 */ /* 0x000fe20000000008 */
[----:B------:R-:W0:Y:S01]  /*0c20*/  LDS.128 R16, [R43+-0x200] ;  /* 0xfffe00002b107984 */ /* 0x000e220000000c00 */
[----:B---3--:R-:W-:-:S03]  /*0c30*/  FFMA R12, R45, R12, R21 ;  /* 0x0000000c2d0c7223 */ /* 0x008fc60000000015 */
[----:B------:R-:W1:Y:S01]  /*0c40*/  LDS R5, [R42] ;  /* 0x000000002a057984 */ /* 0x000e620000000800 */
[C---:B------:R-:W-:Y:S01]  /*0c50*/  FFMA R13, R44.reuse, R13, R12 ;  /* 0x0000000d2c0d7223 */ /* 0x040fe2000000000c */
[----:B0-----:R-:W-:Y:S02]  /*0c60*/  FFMA R25, R45, R16, R20 ;  /* 0x000000102d197223 */ /* 0x001fe40000000014 */
[----:B------:R-:W0:Y:S01]  /*0c70*/  LDS.128 R20, [R43] ;  /* 0x000000002b147984 */ /* 0x000e220000000c00 */
[C---:B-1----:R-:W-:Y:S01]  /*0c80*/  FFMA R6, R5.reuse, R6, R4 ;  /* 0x0000000605067223 */ /* 0x042fe20000000004 */
[C---:B------:R-:W-:Y:S01]  /*0c90*/  FFMA R10, R5.reuse, R10, R9 ;  /* 0x0000000a050a7223 */ /* 0x040fe20000000009 */
[----:B------:R-:W-:Y:S01]  /*0ca0*/  FFMA R4, R44, R17, R25 ;  /* 0x000000112c047223 */ /* 0x000fe20000000019 */
[----:B------:R-:W-:-:S03]  /*0cb0*/  FFMA R14, R5, R14, R13 ;  /* 0x0000000e050e7223 */ /* 0x000fc6000000000d */
[----:B------:R-:W-:Y:S01]  /*0cc0*/  FFMA R18, R5, R18, R4 ;  /* 0x0000001205127223 */ /* 0x000fe20000000004 */
[----:B0-----:R-:W-:Y:S02]  /*0cd0*/  FFMA R9, R45, R20, R24 ;  /* 0x000000142d097223 */ /* 0x001fe40000000018 */
[----:B------:R-:W0:Y:S02]  /*0ce0*/  LDS.128 R24, [R43+0x200] ;  /* 0x000200002b187984 */ /* 0x000e240000000c00 */
[----:B------:R-:W-:-:S04]  /*0cf0*/  FFMA R4, R44, R21, R9 ;  /* 0x000000152c047223 */ /* 0x000fc80000000009 */
[----:B------:R-:W-:Y:S01]  /*0d00*/  FFMA R22, R5, R22, R4 ;  /* 0x0000001605167223 */ /* 0x000fe20000000004 */
[----:B0-----:R-:W-:Y:S02]  /*0d10*/  FFMA R24, R45, R24, R29 ;  /* 0x000000182d187223 */ /* 0x001fe4000000001d */
[----:B------:R-:W0:Y:S02]  /*0d20*/  LDS.128 R28, [R43+0x400] ;  /* 0x000400002b1c7984 */ /* 0x000e240000000c00 */
[----:B------:R-:W-:-:S04]  /*0d30*/  FFMA R25, R44, R25, R24 ;  /* 0x000000192c197223 */ /* 0x000fc80000000018 */
[----:B------:R-:W-:Y:S01]  /*0d40*/  FFMA R26, R5, R26, R25 ;  /* 0x0000001a051a7223 */ /* 0x000fe20000000019 */
[----:B0-----:R-:W-:Y:S02]  /*0d50*/  FFMA R9, R45, R28, R32 ;  /* 0x0000001c2d097223 */ /* 0x001fe40000000020 */
[----:B------:R0:W1:Y:S02]  /*0d60*/  LDS.128 R32, [R43+0x600] ;  /* 0x000600002b207984 */ /* 0x0000640000000c00 */
[----:B------:R-:W-:-:S04]  /*0d70*/  FFMA R4, R44, R29, R9 ;  /* 0x0000001d2c047223 */ /* 0x000fc80000000009 */
[----:B------:R-:W-:Y:S01]  /*0d80*/  FFMA R4, R5, R30, R4 ;  /* 0x0000001e05047223 */ /* 0x000fe20000000004 */
[----:B0-----:R-:W-:Y:S02]  /*0d90*/  VIADD R43, R43, 0x10 ;  /* 0x000000102b2b7836 */ /* 0x001fe40000000000 */
[----:B-1----:R-:W-:Y:S02]  /*0da0*/  FFMA R45, R45, R32, R52 ;  /* 0x000000202d2d7223 */ /* 0x002fe40000000034 */
[----:B------:R0:W1:Y:S02]  /*0db0*/  LDS R52, [R42+0x80] ;  /* 0x000080002a347984 */ /* 0x0000640000000800 */
[----:B------:R-:W-:-:S04]  /*0dc0*/  FFMA R33, R44, R33, R45 ;  /* 0x000000212c217223 */ /* 0x000fc8000000002d */
[----:B------:R-:W-:Y:S01]  /*0dd0*/  FFMA R34, R5, R34, R33 ;  /* 0x0000002205227223 */ /* 0x000fe20000000021 */
[----:B0-----:R-:W-:Y:S01]  /*0de0*/  IADD3 R42, PT, PT, R42, 0x200, RZ ;  /* 0x000002002a2a7810 */ /* 0x001fe20007ffe0ff */
[C---:B-1----:R-:W-:Y:S01]  /*0df0*/  FFMA R16, R52.reuse, R7, R6 ;  /* 0x0000000734107223 */ /* 0x042fe20000000006 */
[C---:B------:R-:W-:Y:S01]  /*0e00*/  FFMA R17, R52.reuse, R11, R10 ;  /* 0x0000000b34117223 */ /* 0x040fe2000000000a */
[C---:B------:R-:W-:Y:S01]  /*0e10*/  FFMA R21, R52.reuse, R15, R14 ;  /* 0x0000000f34157223 */ /* 0x040fe2000000000e */
[C---:B------:R-:W-:Y:S01]  /*0e20*/  FFMA R20, R52.reuse, R19, R18 ;  /* 0x0000001334147223 */ /* 0x040fe20000000012 */
[C---:B------:R-:W-:Y:S01]  /*0e30*/  FFMA R24, R52.reuse, R23, R22 ;  /* 0x0000001734187223 */ /* 0x040fe20000000016 */
[C---:B------:R-:W-:Y:S01]  /*0e40*/  FFMA R29, R52.reuse, R27, R26 ;  /* 0x0000001b341d7223 */ /* 0x040fe2000000001a */
[C---:B------:R-:W-:Y:S01]  /*0e50*/  FFMA R32, R52.reuse, R31, R4 ;  /* 0x0000001f34207223 */ /* 0x040fe20000000004 */
[----:B------:R-:W-:Y:S01]  /*0e60*/  FFMA R52, R52, R35, R34 ;  /* 0x0000002334347223 */ /* 0x000fe20000000022 */
[----:B------:R-:W-:Y:S06]  /*0e70*/  BRA.U UP0, `(.L_x_1) ;  /* 0xfffffffd003c7547 */ /* 0x000fec000b83ffff */
[----:B------:R-:W-:Y:S01]  /*0e80*/  IADD3 R0, PT, PT, R0, 0x1, RZ ;  /* 0x0000000100007810 */ /* 0x000fe20007ffe0ff */
[----:B------:R-:W-:Y:S03]  /*0e90*/  BAR.SYNC.DEFER_BLOCKING 0x0 ;  /* 0x0000000000007b1d */ /* 0x000fe60000010000 */
[----:B------:R-:W-:-:S13]  /*0ea0*/  ISETP.NE.AND P0, PT, R0, R51, PT ;  /* 0x000000330000720c */ /* 0x000fda0003f05270 */
[----:B------:R-:W-:Y:S05]  /*0eb0*/  @P0 BRA `(.L_x_2) ;  /* 0xfffffff000f00947 */ /* 0x000fea000383ffff */
.L_x_0:
[----:B------:R-:W0:Y:S01]  /*0ec0*/  LDCU.64 UR4, c[0x0][0x398] ;  /* 0x00007300ff0477ac */ /* 0x000e220008000a00 */
[C---:B------:R-:W-:Y:S01]  /*0ed0*/  IADD3 R23, PT, PT, R53.reuse, 0x4, RZ ;  /* 0x0000000435177810 */ /* 0x040fe20007ffe0ff */
[C---:B------:R-:W-:Y:S01]  /*0ee0*/  VIADD R27, R53.reuse, 0xc ;  /* 0x0000000c351b7836 */ /* 0x040fe20000000000 */
[C---:B------:R-:W-:Y:S02]  /*0ef0*/  IADD3 R25, PT, PT, R53.reuse, 0x8, RZ ;  /* 0x0000000835197810 */ /* 0x040fe40007ffe0ff */
[C---:B------:R-:W-:Y:S02]  /*0f00*/  IADD3 R31, PT, PT, R53.reuse, 0x10, RZ ;  /* 0x00000010351f7810 */ /* 0x040fe40007ffe0ff */
[C---:B------:R-:W-:Y:S02]  /*0f10*/  IADD3 R33, PT, PT, R53.reuse, 0x14, RZ ;  /* 0x0000001435217810 */ /* 0x040fe40007ffe0ff */
[C---:B------:R-:W-:Y:S02]  /*0f20*/  IADD3 R35, PT, PT, R53.reuse, 0x18, RZ ;  /* 0x0000001835237810 */ /* 0x040fe40007ffe0ff */
[----:B0-----:R-:W-:-:S02]  /*0f30*/  ISETP.GE.AND P1, PT, R53, UR5, PT ;  /* 0x0000000535007c0c */ /* 0x001fc4000bf26270 */
[----:B------:R-:W-:Y:S02]  /*0f40*/  ISETP.GE.AND P4, PT, R23, UR5, PT ;  /* 0x0000000517007c0c */ /* 0x000fe4000bf86270 */
[C---:B------:R-:W-:Y:S02]  /*0f50*/  ISETP.LT.AND P1, PT, R54.reuse, UR4, !P1 ;  /* 0x0000000436007c0c */ /* 0x040fe4000cf21270 */
[C---:B------:R-:W-:Y:S02]  /*0f60*/  ISETP.GE.OR P4, PT, R54.reuse, UR4, P4 ;  /* 0x0000000436007c0c */ /* 0x040fe4000a786670 */
[----:B------:R-:W-:Y:S02]  /*0f70*/  ISETP.GE.AND P0, PT, R25, UR5, PT ;  /* 0x0000000519007c0c */ /* 0x000fe4000bf06270 */
[----:B------:R-:W-:Y:S02]  /*0f80*/  ISETP.GE.AND P3, PT, R27, UR5, PT ;  /* 0x000000051b007c0c */ /* 0x000fe4000bf66270 */
[----:B------:R-:W-:-:S02]  /*0f90*/  ISETP.GE.OR P0, PT, R54, UR4, P0 ;  /* 0x0000000436007c0c */ /* 0x000fc40008706670 */
[----:B------:R-:W-:Y:S02]  /*0fa0*/  ISETP.GE.AND P2, PT, R31, UR5, PT ;  /* 0x000000051f007c0c */ /* 0x000fe4000bf46270 */
[C---:B------:R-:W-:Y:S01]  /*0fb0*/  ISETP.GE.OR P3, PT, R54.reuse, UR4, P3 ;  /* 0x0000000436007c0c */ /* 0x040fe20009f66670 */
[----:B------:R-:W0:Y:S01]  /*0fc0*/  @P1 LDC.64 R14, c[0x0][0x390] ;  /* 0x0000e400ff0e1b82 */ /* 0x000e220000000a00 */
[----:B------:R-:W-:Y:S01]  /*0fd0*/  ISETP.GE.AND P6, PT, R33, UR5, PT ;  /* 0x0000000521007c0c */ /* 0x000fe2000bfc6270 */
[--C-:B------:R-:W-:Y:S01]  /*0fe0*/  @P1 IMAD R19, R53, UR4, R54.reuse ;  /* 0x0000000435131c24 */ /* 0x100fe2000f8e0236 */
[----:B------:R-:W-:Y:S01]  /*0ff0*/  ISETP.GE.AND P5, PT, R35, UR5, PT ;  /* 0x0000000523007c0c */ /* 0x000fe2000bfa6270 */
[----:B------:R-:W-:Y:S01]  /*1000*/  @!P4 IMAD R23, R23, UR4, R54 ;  /* 0x000000041717cc24 */ /* 0x000fe2000f8e0236 */
[C---:B------:R-:W-:Y:S02]  /*1010*/  ISETP.GE.OR P2, PT, R54.reuse, UR4, P2 ;  /* 0x0000000436007c0c */ /* 0x040fe40009746670 */
[C---:B------:R-:W-:Y:S01]  /*1020*/  ISETP.GE.OR P6, PT, R54.reuse, UR4, P6 ;  /* 0x0000000436007c0c */ /* 0x040fe2000b7c6670 */
[----:B------:R-:W1:Y:S01]  /*1030*/  @!P4 LDC.64 R12, c[0x0][0x390] ;  /* 0x0000e400ff0ccb82 */ /* 0x000e620000000a00 */
[----:B------:R-:W-:-:S02]  /*1040*/  ISETP.GE.OR P5, PT, R54, UR4, P5 ;  /* 0x0000000436007c0c */ /* 0x000fc4000afa6670 */
[----:B------:R-:W-:-:S05]  /*1050*/  IADD3 R53, PT, PT, R53, 0x1c, RZ ;  /* 0x0000001c35357810 */ /* 0x000fca0007ffe0ff */
[----:B------:R-:W2:Y:S08]  /*1060*/  @!P0 LDC.64 R10, c[0x0][0x390] ;  /* 0x0000e400ff0a8b82 */ /* 0x000eb00000000a00 */
[----:B------:R-:W3:Y:S01]  /*1070*/  @!P3 LDC.64 R8, c[0x0][0x390] ;  /* 0x0000e400ff08bb82 */ /* 0x000ee20000000a00 */
[----:B0-----:R-:W-:-:S04]  /*1080*/  @P1 IMAD.WIDE R14, R19, 0x4, R14 ;  /* 0x00000004130e1825 */ /* 0x001fc800078e020e */
[----:B------:R-:W-:Y:S01]  /*1090*/  @!P0 IMAD R19, R25, UR4, R54 ;  /* 0x0000000419138c24 */ /* 0x000fe2000f8e0236 */
[----:B------:R0:W-:Y:S01]  /*10a0*/  @P1 STG.E desc[UR8][R14.64], R16 ;  /* 0x000000100e001986 */ /* 0x0001e2000c101908 */
[----:B------:R-:W-:Y:S01]  /*10b0*/  ISETP.GE.AND P1, PT, R53, UR5, PT ;  /* 0x0000000535007c0c */ /* 0x000fe2000bf26270 */
[----:B------:R-:W4:Y:S01]  /*10c0*/  @!P2 LDC.64 R6, c[0x0][0x390] ;  /* 0x0000e400ff06ab82 */ /* 0x000f220000000a00 */
[----:B-1----:R-:W-:Y:S02]  /*10d0*/  @!P4 IMAD.WIDE R12, R23, 0x4, R12 ;  /* 0x00000004170cc825 */ /* 0x002fe400078e020c */
[----:B------:R-:W-:Y:S02]  /*10e0*/  ISETP.GE.OR P1, PT, R54, UR4, P1 ;  /* 0x0000000436007c0c */ /* 0x000fe40008f26670 */
[--C-:B------:R-:W-:Y:S01]  /*10f0*/  @!P3 IMAD R23, R27, UR4, R54.reuse ;  /* 0x000000041b17bc24 */ /* 0x100fe2000f8e0236 */
[----:B------:R0:W-:Y:S01]  /*1100*/  @!P4 STG.E desc[UR8][R12.64], R17 ;  /* 0x000000110c00c986 */ /* 0x0001e2000c101908 */
[----:B------:R-:W-:Y:S01]  /*1110*/  @!P5 IMAD R25, R35, UR4, R54 ;  /* 0x000000042319dc24 */ /* 0x000fe2000f8e0236 */
[----:B------:R-:W1:Y:S01]  /*1120*/  @!P6 LDC.64 R4, c[0x0][0x390] ;  /* 0x0000e400ff04eb82 */ /* 0x000e620000000a00 */
[----:B--2---:R-:W-:-:S04]  /*1130*/  @!P0 IMAD.WIDE R10, R19, 0x4, R10 ;  /* 0x00000004130a8825 */ /* 0x004fc800078e020a */
[----:B------:R-:W-:Y:S01]  /*1140*/  @!P2 IMAD R19, R31, UR4, R54 ;  /* 0x000000041f13ac24 */ /* 0x000fe2000f8e0236 */
[----:B------:R0:W-:Y:S02]  /*1150*/  @!P0 STG.E desc[UR8][R10.64], R21 ;  /* 0x000000150a008986 */ /* 0x0001e4000c101908 */
[----:B------:R-:W2:Y:S01]  /*1160*/  @!P5 LDC.64 R2, c[0x0][0x390] ;  /* 0x0000e400ff02db82 */ /* 0x000ea20000000a00 */
[----:B---3--:R-:W-:-:S04]  /*1170*/  @!P3 IMAD.WIDE R8, R23, 0x4, R8 ;  /* 0x000000041708b825 */ /* 0x008fc800078e0208 */
[----:B------:R-:W-:Y:S01]  /*1180*/  @!P6 IMAD R23, R33, UR4, R54 ;  /* 0x000000042117ec24 */ /* 0x000fe2000f8e0236 */
[----:B------:R0:W-:Y:S01]  /*1190*/  @!P3 STG.E desc[UR8][R8.64], R20 ;  /* 0x000000140800b986 */ /* 0x0001e2000c101908 */
[----:B----4-:R-:W-:-:S05]  /*11a0*/  @!P2 IMAD.WIDE R6, R19, 0x4, R6 ;  /* 0x000000041306a825 */ /* 0x010fca00078e0206 */
[----:B------:R0:W-:Y:S01]  /*11b0*/  @!P2 STG.E desc[UR8][R6.64], R24 ;  /* 0x000000180600a986 */ /* 0x0001e2000c101908 */
[----:B-1----:R-:W-:-:S05]  /*11c0*/  @!P6 IMAD.WIDE R4, R23, 0x4, R4 ;  /* 0x000000041704e825 */ /* 0x002fca00078e0204 */
[----:B------:R0:W-:Y:S01]  /*11d0*/  @!P6 STG.E desc[UR8][R4.64], R29 ;  /* 0x0000001d0400e986 */ /* 0x0001e2000c101908 */
[----:B--2---:R-:W-:-:S05]  /*11e0*/  @!P5 IMAD.WIDE R2, R25, 0x4, R2 ;  /* 0x000000041902d825 */ /* 0x004fca00078e0202 */
[----:B------:R0:W-:Y:S01]  /*11f0*/  @!P5 STG.E desc[UR8][R2.64], R32 ;  /* 0x000000200200d986 */ /* 0x0001e2000c101908 */
[----:B------:R-:W-:Y:S05]  /*1200*/  @P1 EXIT ;  /* 0x000000000000194d */ /* 0x000fea0003800000 */
[----:B0-----:R-:W0:Y:S01]  /*1210*/  LDC.64 R2, c[0x0][0x390] ;  /* 0x0000e400ff027b82 */ /* 0x001e220000000a00 */
[----:B------:R-:W-:-:S04]  /*1220*/  IMAD R5, R53, UR4, R54 ;  /* 0x0000000435057c24 */ /* 0x000fc8000f8e0236 */
[----:B0-----:R-:W-:-:S05]  /*1230*/  IMAD.WIDE R2, R5, 0x4, R2 ;  /* 0x0000000405027825 */ /* 0x001fca00078e0202 */
[----:B------:R-:W-:Y:S01]  /*1240*/  STG.E desc[UR8][R2.64], R52 ;  /* 0x0000003402007986 */ /* 0x000fe2000c101908 */
[----:B------:R-:W-:Y:S05]  /*1250*/  EXIT ;  /* 0x000000000000794d */ /* 0x000fea0003800000 */
.L_x_3:
[----:B------:R-:W-:-:S00]  /*1260*/  BRA `(.L_x_3) ;  /* 0xfffffffc00fc7947 */ /* 0x000fc0000383ffff */
[----:B------:R-:W-:-:S00]  /*1270*/  NOP ;  /* 0x0000000000007918 */ /* 0x000fc00000000000 */
        /* <DEDUP_REMOVED lines=8> */
.L_x_4:


//--------------------- .nv.shared._Z4gemmPfS_S_iii --------------------------
	.section	.nv.shared._Z4gemmPfS_S_iii,"aw",@nobits
	.sectionflags	@""
	.align	4
.nv.shared._Z4gemmPfS_S_iii:
	.zero		9216


//--------------------- .nv.shared.reserved.0     --------------------------
	.section	.nv.shared.reserved.0,"aw",@nobits
	.weak		__nv_reservedSMEM_offset_0_alias
	.size		__nv_reservedSMEM_offset_0_alias, 0, 64
	.other		__nv_reservedSMEM_offset_0_alias,@"STO_CUDA_RESERVED_SHARED STV_DEFAULT"
__nv_reservedSMEM_offset_0_alias:
	.zero		0
	.zero		64


//--------------------- .nv.constant0._Z4gemmPfS_S_iii --------------------------
	.section	.nv.constant0._Z4gemmPfS_S_iii,"a",@progbits
	.sectionflags	@""
	.align	4
.nv.constant0._Z4gemmPfS_S_iii:
	.zero		932


//--------------------- SYMBOLS --------------------------

	.type		.nv.reservedSmem.offset0,@object
	.size		.nv.reservedSmem.offset0,0x4
	.type		.nv.reservedSmem.cap,@object
	.size		.nv.reservedSmem.cap,0x4
